//
// Generated by NVIDIA NVVM Compiler
//
// Compiler Build ID: CL-36424714
// Cuda compilation tools, release 13.0, V13.0.88
// Based on NVVM 20.0.0
//

.version 9.0
.target sm_100
.address_size 64

	// .globl	_Z3foov
.global .attribute(.managed) .align 4 .b8 arr[400000];

.visible .entry _Z3foov()
{
	.reg .b32 	%r<3>;
	.reg .b64 	%rd<4>;

	mov.u32 	%r1, %tid.x;
	mul.lo.s32 	%r2, %r1, %r1;
	mul.wide.u32 	%rd1, %r1, 4;
	mov.u64 	%rd2, arr;
	add.s64 	%rd3, %rd2, %rd1;
	st.global.u32 	[%rd3], %r2;
	ret;

}


// ===== COMPILED SASS (sm_100) =====

	.target	sm_100

	.elftype	@"ET_EXEC"


//--------------------- .note.nv.tkinfo           --------------------------
	.section	.note.nv.tkinfo,"",@"SHT_NOTE"
	.sectionflags	@"SHF_NOTE_NV_TKINFO"
	.tkinfo
        /*0018*/ 	.word	0x00000002
        /*0030*/ 	.string	""
        /*0030*/ 	.string	"ptxas"
        /*0030*/ 	.string	"Cuda compilation tools, release 13.0, V13.0.88"
        /*0030*/ 	.string	"Build cuda_13.0.r13.0/compiler.36424714_0"
        /*0030*/ 	.string	"-arch sm_100 -m 64 "



//--------------------- .note.nv.cuinfo           --------------------------
	.section	.note.nv.cuinfo,"",@"SHT_NOTE"
	.sectionflags	@"SHF_NOTE_NV_CUINFO"
        /*0018*/ 	.short	0x0002
        /*001a*/ 	.short	0x0064
        /*001c*/ 	.short	0x0082
	.zero		2


//--------------------- .nv.info                  --------------------------
	.section	.nv.info,"",@"SHT_CUDA_INFO"
	.align	4


	//----- nvinfo : EIATTR_REGCOUNT
	.align		4
        /*0000*/ 	.byte	0x04, 0x2f
        /*0002*/ 	.short	(.L_2 - .L_1)
	.align		4
.L_1:
        /*0004*/ 	.word	index@(_Z3foov)
        /*0008*/ 	.word	0x00000008


	//----- nvinfo : EIATTR_FRAME_SIZE
	.align		4
.L_2:
        /*000c*/ 	.byte	0x04, 0x11
        /*000e*/ 	.short	(.L_4 - .L_3)
	.align		4
.L_3:
        /*0010*/ 	.word	index@(_Z3foov)
        /*0014*/ 	.word	0x00000000


	//----- nvinfo : EIATTR_MIN_STACK_SIZE
	.align		4
.L_4:
        /*0018*/ 	.byte	0x04, 0x12
        /*001a*/ 	.short	(.L_6 - .L_5)
	.align		4
.L_5:
        /*001c*/ 	.word	index@(_Z3foov)
        /*0020*/ 	.word	0x00000000
.L_6:


//--------------------- .nv.compat                --------------------------
	.section	.nv.compat,"",@"SHT_CUDA_COMPAT_INFO"
	.align	4
        /*0000*/ 	.byte	0x02, 0x09, 0x00, 0x00, 0x02, 0x02, 0x01, 0x00, 0x02, 0x05, 0x05, 0x00, 0x03, 0x07, 0x01, 0x01
        /*0010*/ 	.byte	0x02, 0x03, 0x00, 0x00, 0x02, 0x06, 0x01, 0x00, 0x04, 0x0b, 0x08, 0x00, 0x09, 0x00, 0x00, 0x00
        /*0020*/ 	.byte	0x00, 0x00, 0x00, 0x00


//--------------------- .nv.info._Z3foov          --------------------------
	.section	.nv.info._Z3foov,"",@"SHT_CUDA_INFO"
	.sectionflags	@""
	.align	4


	//----- nvinfo : EIATTR_CUDA_API_VERSION
	.align		4
        /*0000*/ 	.byte	0x04, 0x37
        /*0002*/ 	.short	(.L_8 - .L_7)
.L_7:
        /*0004*/ 	.word	0x00000082


	//----- nvinfo : EIATTR_SPARSE_MMA_MASK
	.align		4
.L_8:
        /*0008*/ 	.byte	0x03, 0x50
        /*000a*/ 	.short	0x0000


	//----- nvinfo : EIATTR_MAXREG_COUNT
	.align		4
        /*000c*/ 	.byte	0x03, 0x1b
        /*000e*/ 	.short	0x00ff


	//----- nvinfo : EIATTR_MERCURY_ISA_VERSION
	.align		4
        /*0010*/ 	.byte	0x03, 0x5f
        /*0012*/ 	.short	0x0101


	//----- nvinfo : EIATTR_VRC_CTA_INIT_COUNT
	.align		4
        /*0014*/ 	.byte	0x02, 0x4a
	.zero		1
	.zero		1


	//----- nvinfo : EIATTR_EXIT_INSTR_OFFSETS
	.align		4
        /*0018*/ 	.byte	0x04, 0x1c
        /*001a*/ 	.short	(.L_10 - .L_9)


	//   ....[0]....
.L_9:
        /*001c*/ 	.word	0x00000070


	//----- nvinfo : EIATTR_SW_WAR
	.align		4
.L_10:
        /*0020*/ 	.byte	0x04, 0x36
        /*0022*/ 	.short	(.L_12 - .L_11)
.L_11:
        /*0024*/ 	.word	0x00000008
.L_12:


//--------------------- .nv.callgraph             --------------------------
	.section	.nv.callgraph,"",@"SHT_CUDA_CALLGRAPH"
	.align	4
	.sectionentsize	8
	.align		4
        /*0000*/ 	.word	0x00000000
	.align		4
        /*0004*/ 	.word	0xffffffff
	.align		4
        /*0008*/ 	.word	0x00000000
	.align		4
        /*000c*/ 	.word	0xfffffffe
	.align		4
        /*0010*/ 	.word	0x00000000
	.align		4
        /*0014*/ 	.word	0xfffffffd
	.align		4
        /*0018*/ 	.word	0x00000000
	.align		4
        /*001c*/ 	.word	0xfffffffc


//--------------------- .nv.constant4             --------------------------
	.section	.nv.constant4,"a",@progbits
	.align	8
	.align		8
.nv.constant4:
        /*0000*/ 	.dword	arr


//--------------------- .text._Z3foov             --------------------------
	.section	.text._Z3foov,"ax",@progbits
	.align	128
        .global         _Z3foov
        .type           _Z3foov,@function
        .size           _Z3foov,(.L_x_1 - _Z3foov)
        .other          _Z3foov,@"STO_CUDA_ENTRY STV_DEFAULT"
_Z3foov:
.text._Z3foov:
[----:B------:R-:W-:Y:S01]  /*0000*/  LDC R1, c[0x0][0x37c] ;  /* 0x0000df00ff017b82 */ /* 0x000fe20000000800 */
[----:B------:R-:W0:Y:S07]  /*0010*/  S2R R5, SR_TID.X ;  /* 0x0000000000057919 */ /* 0x000e2e0000002100 */
[----:B------:R-:W0:Y:S01]  /*0020*/  LDC.64 R2, c[0x4][RZ] ;  /* 0x01000000ff027b82 */ /* 0x000e220000000a00 */
[----:B------:R-:W1:Y:S01]  /*0030*/  LDCU.64 UR4, c[0x0][0x358] ;  /* 0x00006b00ff0477ac */ /* 0x000e620008000a00 */
[----:B0-----:R-:W-:-:S04]  /*0040*/  IMAD.WIDE.U32 R2, R5, 0x4, R2 ;  /* 0x0000000405027825 */ /* 0x001fc800078e0002 */
[----:B------:R-:W-:-:S05]  /*0050*/  IMAD R5, R5, R5, RZ ;  /* 0x0000000505057224 */ /* 0x000fca00078e02ff */
[----:B-1----:R-:W-:Y:S01]  /*0060*/  STG.E desc[UR4][R2.64], R5 ;  /* 0x0000000502007986 */ /* 0x002fe2000c101904 */
[----:B------:R-:W-:Y:S05]  /*0070*/  EXIT ;  /* 0x000000000000794d */ /* 0x000fea0003800000 */
.L_x_0:
[----:B------:R-:W-:-:S00]  /*0080*/  BRA `(.L_x_0) ;  /* 0xfffffffc00fc7947 */ /* 0x000fc0000383ffff */
[----:B------:R-:W-:-:S00]  /*0090*/  NOP ;  /* 0x0000000000007918 */ /* 0x000fc00000000000 */
        /* <DEDUP_REMOVED lines=14> */
.L_x_1:


//--------------------- .nv.shared.reserved.0     --------------------------
	.section	.nv.shared.reserved.0,"aw",@nobits
	.weak		__nv_reservedSMEM_offset_0_alias
	.size		__nv_reservedSMEM_offset_0_alias, 0, 64
	.other		__nv_reservedSMEM_offset_0_alias,@"STO_CUDA_RESERVED_SHARED STV_DEFAULT"
__nv_reservedSMEM_offset_0_alias:
	.zero		0
	.zero		64


//--------------------- .nv.global                --------------------------
	.section	.nv.global,"aw",@nobits
	.align	4
.nv.global:
	.type		arr,@object
	.size		arr,(.L_0 - arr)
	.other		arr,@"STV_DEFAULT STO_CUDA_MANAGED"
arr:
	.zero		400000
.L_0:


//--------------------- .nv.constant0._Z3foov     --------------------------
	.section	.nv.constant0._Z3foov,"a",@progbits
	.sectionflags	@""
	.align	4
.nv.constant0._Z3foov:
	.zero		896


//--------------------- SYMBOLS --------------------------

	.type		.nv.reservedSmem.offset0,@object
	.size		.nv.reservedSmem.offset0,0x4
